//
// Generated by NVIDIA NVVM Compiler
//
// Compiler Build ID: CL-36424714
// Cuda compilation tools, release 13.0, V13.0.88
// Based on NVVM 20.0.0
//

.version 9.0
.target sm_100
.address_size 64

	// .globl	_Z6squarePfS_i

.visible .entry _Z6squarePfS_i(
	.param .u64 .ptr .align 1 _Z6squarePfS_i_param_0,
	.param .u64 .ptr .align 1 _Z6squarePfS_i_param_1,
	.param .u32 _Z6squarePfS_i_param_2
)
{
	.reg .pred 	%p<2>;
	.reg .b32 	%r<6>;
	.reg .b32 	%f<3>;
	.reg .b64 	%rd<8>;

	ld.param.u64 	%rd1, [_Z6squarePfS_i_param_0];
	ld.param.u64 	%rd2, [_Z6squarePfS_i_param_1];
	ld.param.u32 	%r2, [_Z6squarePfS_i_param_2];
	mov.u32 	%r3, %tid.x;
	mov.u32 	%r4, %ctaid.x;
	mov.u32 	%r5, %ntid.x;
	mad.lo.s32 	%r1, %r4, %r5, %r3;
	setp.ge.s32 	%p1, %r1, %r2;
	@%p1 bra 	$L__BB0_2;
	cvta.to.global.u64 	%rd3, %rd2;
	cvta.to.global.u64 	%rd4, %rd1;
	mul.wide.s32 	%rd5, %r1, 4;
	add.s64 	%rd6, %rd3, %rd5;
	ld.global.f32 	%f1, [%rd6];
	mul.f32 	%f2, %f1, %f1;
	add.s64 	%rd7, %rd4, %rd5;
	st.global.f32 	[%rd7], %f2;
$L__BB0_2:
	ret;

}


// ===== COMPILED SASS (sm_100) =====

	.target	sm_100

	.elftype	@"ET_EXEC"


//--------------------- .note.nv.tkinfo           --------------------------
	.section	.note.nv.tkinfo,"",@"SHT_NOTE"
	.sectionflags	@"SHF_NOTE_NV_TKINFO"
	.tkinfo
        /*0018*/ 	.word	0x00000002
        /*0030*/ 	.string	""
        /*0030*/ 	.string	"ptxas"
        /*0030*/ 	.string	"Cuda compilation tools, release 13.0, V13.0.88"
        /*0030*/ 	.string	"Build cuda_13.0.r13.0/compiler.36424714_0"
        /*0030*/ 	.string	"-arch sm_100 -m 64 "



//--------------------- .note.nv.cuinfo           --------------------------
	.section	.note.nv.cuinfo,"",@"SHT_NOTE"
	.sectionflags	@"SHF_NOTE_NV_CUINFO"
        /*0018*/ 	.short	0x0002
        /*001a*/ 	.short	0x0064
        /*001c*/ 	.short	0x0082
	.zero		2


//--------------------- .nv.info                  --------------------------
	.section	.nv.info,"",@"SHT_CUDA_INFO"
	.align	4


	//----- nvinfo : EIATTR_REGCOUNT
	.align		4
        /*0000*/ 	.byte	0x04, 0x2f
        /*0002*/ 	.short	(.L_1 - .L_0)
	.align		4
.L_0:
        /*0004*/ 	.word	index@(_Z6squarePfS_i)
        /*0008*/ 	.word	0x0000000a


	//----- nvinfo : EIATTR_FRAME_SIZE
	.align		4
.L_1:
        /*000c*/ 	.byte	0x04, 0x11
        /*000e*/ 	.short	(.L_3 - .L_2)
	.align		4
.L_2:
        /*0010*/ 	.word	index@(_Z6squarePfS_i)
        /*0014*/ 	.word	0x00000000


	//----- nvinfo : EIATTR_MIN_STACK_SIZE
	.align		4
.L_3:
        /*0018*/ 	.byte	0x04, 0x12
        /*001a*/ 	.short	(.L_5 - .L_4)
	.align		4
.L_4:
        /*001c*/ 	.word	index@(_Z6squarePfS_i)
        /*0020*/ 	.word	0x00000000
.L_5:


//--------------------- .nv.compat                --------------------------
	.section	.nv.compat,"",@"SHT_CUDA_COMPAT_INFO"
	.align	4
        /*0000*/ 	.byte	0x02, 0x09, 0x00, 0x00, 0x02, 0x02, 0x01, 0x00, 0x02, 0x05, 0x05, 0x00, 0x03, 0x07, 0x01, 0x01
        /*0010*/ 	.byte	0x02, 0x03, 0x00, 0x00, 0x02, 0x06, 0x01, 0x00, 0x04, 0x0b, 0x08, 0x00, 0x09, 0x00, 0x00, 0x00
        /*0020*/ 	.byte	0x00, 0x00, 0x00, 0x00


//--------------------- .nv.info._Z6squarePfS_i   --------------------------
	.section	.nv.info._Z6squarePfS_i,"",@"SHT_CUDA_INFO"
	.sectionflags	@""
	.align	4


	//----- nvinfo : EIATTR_CUDA_API_VERSION
	.align		4
        /*0000*/ 	.byte	0x04, 0x37
        /*0002*/ 	.short	(.L_7 - .L_6)
.L_6:
        /*0004*/ 	.word	0x00000082


	//----- nvinfo : EIATTR_KPARAM_INFO
	.align		4
.L_7:
        /*0008*/ 	.byte	0x04, 0x17
        /*000a*/ 	.short	(.L_9 - .L_8)
.L_8:
        /*000c*/ 	.word	0x00000000
        /*0010*/ 	.short	0x0002
        /*0012*/ 	.short	0x0010
        /*0014*/ 	.byte	0x00, 0xf0, 0x11, 0x00


	//----- nvinfo : EIATTR_KPARAM_INFO
	.align		4
.L_9:
        /*0018*/ 	.byte	0x04, 0x17
        /*001a*/ 	.short	(.L_11 - .L_10)
.L_10:
        /*001c*/ 	.word	0x00000000
        /*0020*/ 	.short	0x0001
        /*0022*/ 	.short	0x0008
        /*0024*/ 	.byte	0x00, 0xf5, 0x21, 0x00


	//----- nvinfo : EIATTR_KPARAM_INFO
	.align		4
.L_11:
        /*0028*/ 	.byte	0x04, 0x17
        /*002a*/ 	.short	(.L_13 - .L_12)
.L_12:
        /*002c*/ 	.word	0x00000000
        /*0030*/ 	.short	0x0000
        /*0032*/ 	.short	0x0000
        /*0034*/ 	.byte	0x00, 0xf5, 0x21, 0x00


	//----- nvinfo : EIATTR_SPARSE_MMA_MASK
	.align		4
.L_13:
        /*0038*/ 	.byte	0x03, 0x50
        /*003a*/ 	.short	0x0000


	//----- nvinfo : EIATTR_MAXREG_COUNT
	.align		4
        /*003c*/ 	.byte	0x03, 0x1b
        /*003e*/ 	.short	0x00ff


	//----- nvinfo : EIATTR_MERCURY_ISA_VERSION
	.align		4
        /*0040*/ 	.byte	0x03, 0x5f
        /*0042*/ 	.short	0x0101


	//----- nvinfo : EIATTR_VRC_CTA_INIT_COUNT
	.align		4
        /*0044*/ 	.byte	0x02, 0x4a
	.zero		1
	.zero		1


	//----- nvinfo : EIATTR_EXIT_INSTR_OFFSETS
	.align		4
        /*0048*/ 	.byte	0x04, 0x1c
        /*004a*/ 	.short	(.L_15 - .L_14)


	//   ....[0]....
.L_14:
        /*004c*/ 	.word	0x00000070


	//   ....[1]....
        /*0050*/ 	.word	0x00000100


	//----- nvinfo : EIATTR_CBANK_PARAM_SIZE
	.align		4
.L_15:
        /*0054*/ 	.byte	0x03, 0x19
        /*0056*/ 	.short	0x0014


	//----- nvinfo : EIATTR_PARAM_CBANK
	.align		4
        /*0058*/ 	.byte	0x04, 0x0a
        /*005a*/ 	.short	(.L_17 - .L_16)
	.align		4
.L_16:
        /*005c*/ 	.word	index@(.nv.constant0._Z6squarePfS_i)
        /*0060*/ 	.short	0x0380
        /*0062*/ 	.short	0x0014


	//----- nvinfo : EIATTR_SW_WAR
	.align		4
.L_17:
        /*0064*/ 	.byte	0x04, 0x36
        /*0066*/ 	.short	(.L_19 - .L_18)
.L_18:
        /*0068*/ 	.word	0x00000008
.L_19:


//--------------------- .nv.callgraph             --------------------------
	.section	.nv.callgraph,"",@"SHT_CUDA_CALLGRAPH"
	.align	4
	.sectionentsize	8
	.align		4
        /*0000*/ 	.word	0x00000000
	.align		4
        /*0004*/ 	.word	0xffffffff
	.align		4
        /*0008*/ 	.word	0x00000000
	.align		4
        /*000c*/ 	.word	0xfffffffe
	.align		4
        /*0010*/ 	.word	0x00000000
	.align		4
        /*0014*/ 	.word	0xfffffffd
	.align		4
        /*0018*/ 	.word	0x00000000
	.align		4
        /*001c*/ 	.word	0xfffffffc


//--------------------- .text._Z6squarePfS_i      --------------------------
	.section	.text._Z6squarePfS_i,"ax",@progbits
	.align	128
        .global         _Z6squarePfS_i
        .type           _Z6squarePfS_i,@function
        .size           _Z6squarePfS_i,(.L_x_1 - _Z6squarePfS_i)
        .other          _Z6squarePfS_i,@"STO_CUDA_ENTRY STV_DEFAULT"
_Z6squarePfS_i:
.text._Z6squarePfS_i:
[----:B------:R-:W-:Y:S01]  /*0000*/  LDC R1, c[0x0][0x37c] ;  /* 0x0000df00ff017b82 */ /* 0x000fe20000000800 */
[----:B------:R-:W0:Y:S07]  /*0010*/  S2R R7, SR_TID.X ;  /* 0x0000000000077919 */ /* 0x000e2e0000002100 */
[----:B------:R-:W0:Y:S01]  /*0020*/  S2UR UR4, SR_CTAID.X ;  /* 0x00000000000479c3 */ /* 0x000e220000002500 */
[----:B------:R-:W1:Y:S07]  /*0030*/  LDCU UR5, c[0x0][0x390] ;  /* 0x00007200ff0577ac */ /* 0x000e6e0008000800 */
[----:B------:R-:W0:Y:S02]  /*0040*/  LDC R0, c[0x0][0x360] ;  /* 0x0000d800ff007b82 */ /* 0x000e240000000800 */
[----:B0-----:R-:W-:-:S05]  /*0050*/  IMAD R7, R0, UR4, R7 ;  /* 0x0000000400077c24 */ /* 0x001fca000f8e0207 */
[----:B-1----:R-:W-:-:S13]  /*0060*/  ISETP.GE.AND P0, PT, R7, UR5, PT ;  /* 0x0000000507007c0c */ /* 0x002fda000bf06270 */
[----:B------:R-:W-:Y:S05]  /*0070*/  @P0 EXIT ;  /* 0x000000000000094d */ /* 0x000fea0003800000 */
[----:B------:R-:W0:Y:S01]  /*0080*/  LDC.64 R2, c[0x0][0x388] ;  /* 0x0000e200ff027b82 */ /* 0x000e220000000a00 */
[----:B------:R-:W1:Y:S07]  /*0090*/  LDCU.64 UR4, c[0x0][0x358] ;  /* 0x00006b00ff0477ac */ /* 0x000e6e0008000a00 */
[----:B------:R-:W2:Y:S01]  /*00a0*/  LDC.64 R4, c[0x0][0x380] ;  /* 0x0000e000ff047b82 */ /* 0x000ea20000000a00 */
[----:B0-----:R-:W-:-:S06]  /*00b0*/  IMAD.WIDE R2, R7, 0x4, R2 ;  /* 0x0000000407027825 */ /* 0x001fcc00078e0202 */
[----:B-1----:R-:W3:Y:S01]  /*00c0*/  LDG.E R2, desc[UR4][R2.64] ;  /* 0x0000000402027981 */ /* 0x002ee2000c1e1900 */
[----:B--2---:R-:W-:-:S04]  /*00d0*/  IMAD.WIDE R4, R7, 0x4, R4 ;  /* 0x0000000407047825 */ /* 0x004fc800078e0204 */
[----:B---3--:R-:W-:-:S05]  /*00e0*/  FMUL R7, R2, R2 ;  /* 0x0000000202077220 */ /* 0x008fca0000400000 */
[----:B------:R-:W-:Y:S01]  /*00f0*/  STG.E desc[UR4][R4.64], R7 ;  /* 0x0000000704007986 */ /* 0x000fe2000c101904 */
[----:B------:R-:W-:Y:S05]  /*0100*/  EXIT ;  /* 0x000000000000794d */ /* 0x000fea0003800000 */
.L_x_0:
[----:B------:R-:W-:-:S00]  /*0110*/  BRA `(.L_x_0) ;  /* 0xfffffffc00fc7947 */ /* 0x000fc0000383ffff */
[----:B------:R-:W-:-:S00]  /*0120*/  NOP ;  /* 0x0000000000007918 */ /* 0x000fc00000000000 */
        /* <DEDUP_REMOVED lines=13> */
.L_x_1:


//--------------------- .nv.shared.reserved.0     --------------------------
	.section	.nv.shared.reserved.0,"aw",@nobits
	.weak		__nv_reservedSMEM_offset_0_alias
	.size		__nv_reservedSMEM_offset_0_alias, 0, 64
	.other		__nv_reservedSMEM_offset_0_alias,@"STO_CUDA_RESERVED_SHARED STV_DEFAULT"
__nv_reservedSMEM_offset_0_alias:
	.zero		0
	.zero		64


//--------------------- .nv.constant0._Z6squarePfS_i --------------------------
	.section	.nv.constant0._Z6squarePfS_i,"a",@progbits
	.sectionflags	@""
	.align	4
.nv.constant0._Z6squarePfS_i:
	.zero		916


//--------------------- SYMBOLS --------------------------

	.type		.nv.reservedSmem.offset0,@object
	.size		.nv.reservedSmem.offset0,0x4
